//
// Generated by NVIDIA NVVM Compiler
//
// Compiler Build ID: CL-36424714
// Cuda compilation tools, release 13.0, V13.0.88
// Based on NVVM 20.0.0
//

.version 9.0
.target sm_100
.address_size 64

	// .globl	_Z14MultiplicationPiS_S_iii

.visible .entry _Z14MultiplicationPiS_S_iii(
	.param .u64 .ptr .align 1 _Z14MultiplicationPiS_S_iii_param_0,
	.param .u64 .ptr .align 1 _Z14MultiplicationPiS_S_iii_param_1,
	.param .u64 .ptr .align 1 _Z14MultiplicationPiS_S_iii_param_2,
	.param .u32 _Z14MultiplicationPiS_S_iii_param_3,
	.param .u32 _Z14MultiplicationPiS_S_iii_param_4,
	.param .u32 _Z14MultiplicationPiS_S_iii_param_5
)
{
	.reg .pred 	%p<45>;
	.reg .b32 	%r<107>;
	.reg .b64 	%rd<32>;

	ld.param.u64 	%rd5, [_Z14MultiplicationPiS_S_iii_param_0];
	ld.param.u64 	%rd6, [_Z14MultiplicationPiS_S_iii_param_1];
	ld.param.u64 	%rd4, [_Z14MultiplicationPiS_S_iii_param_2];
	ld.param.u32 	%r38, [_Z14MultiplicationPiS_S_iii_param_3];
	ld.param.u32 	%r39, [_Z14MultiplicationPiS_S_iii_param_4];
	ld.param.u32 	%r40, [_Z14MultiplicationPiS_S_iii_param_5];
	cvta.to.global.u64 	%rd1, %rd6;
	cvta.to.global.u64 	%rd2, %rd5;
	mov.u32 	%r42, %ctaid.y;
	shl.b32 	%r43, %r42, 5;
	mov.u32 	%r44, %tid.y;
	add.s32 	%r1, %r43, %r44;
	mov.u32 	%r45, %ctaid.x;
	shl.b32 	%r46, %r45, 5;
	mov.u32 	%r47, %tid.x;
	add.s32 	%r2, %r46, %r47;
	setp.lt.s32 	%p1, %r38, 1;
	mov.b32 	%r98, 0;
	@%p1 bra 	$L__BB0_21;
	add.s32 	%r49, %r38, 31;
	shr.u32 	%r3, %r49, 5;
	mul.lo.s32 	%r4, %r38, %r1;
	mov.b32 	%r94, 0;
	mov.u32 	%r98, %r94;
$L__BB0_2:
	shl.b32 	%r7, %r94, 5;
	add.s32 	%r8, %r7, %r4;
	mov.b32 	%r96, 0;
	cvt.u64.u32 	%rd12, %r8;
$L__BB0_3:
	setp.ge.s32 	%p2, %r2, %r39;
	setp.ge.u32 	%p3, %r1, %r38;
	add.s32 	%r11, %r96, %r7;
	min.s32 	%r52, %r38, %r39;
	setp.le.s32 	%p4, %r52, %r11;
	or.pred  	%p5, %p4, %p3;
	or.pred  	%p6, %p5, %p2;
	@%p6 bra 	$L__BB0_5;
	add.s32 	%r53, %r11, %r4;
	mul.wide.u32 	%rd7, %r53, 4;
	add.s64 	%rd8, %rd2, %rd7;
	ld.global.u32 	%r54, [%rd8];
	mad.lo.s32 	%r55, %r11, %r39, %r2;
	mul.wide.s32 	%rd9, %r55, 4;
	add.s64 	%rd10, %rd1, %rd9;
	ld.global.u32 	%r56, [%rd10];
	mad.lo.s32 	%r98, %r56, %r54, %r98;
$L__BB0_5:
	setp.ge.s32 	%p7, %r2, %r39;
	setp.ge.u32 	%p8, %r1, %r38;
	add.s32 	%r14, %r11, 1;
	setp.le.s32 	%p9, %r52, %r14;
	or.pred  	%p10, %p9, %p8;
	cvt.u64.u32 	%rd11, %r96;
	add.s64 	%rd13, %rd12, %rd11;
	shl.b64 	%rd14, %rd13, 2;
	add.s64 	%rd3, %rd2, %rd14;
	or.pred  	%p11, %p10, %p7;
	@%p11 bra 	$L__BB0_7;
	ld.global.u32 	%r59, [%rd3+4];
	mad.lo.s32 	%r60, %r14, %r39, %r2;
	mul.wide.s32 	%rd15, %r60, 4;
	add.s64 	%rd16, %rd1, %rd15;
	ld.global.u32 	%r61, [%rd16];
	mad.lo.s32 	%r98, %r61, %r59, %r98;
$L__BB0_7:
	setp.ge.s32 	%p12, %r2, %r39;
	setp.ge.u32 	%p13, %r1, %r38;
	add.s32 	%r17, %r11, 2;
	setp.le.s32 	%p14, %r52, %r17;
	or.pred  	%p15, %p14, %p13;
	or.pred  	%p16, %p15, %p12;
	@%p16 bra 	$L__BB0_9;
	ld.global.u32 	%r64, [%rd3+8];
	mad.lo.s32 	%r65, %r17, %r39, %r2;
	mul.wide.s32 	%rd17, %r65, 4;
	add.s64 	%rd18, %rd1, %rd17;
	ld.global.u32 	%r66, [%rd18];
	mad.lo.s32 	%r98, %r66, %r64, %r98;
$L__BB0_9:
	setp.ge.s32 	%p17, %r2, %r39;
	setp.ge.u32 	%p18, %r1, %r38;
	add.s32 	%r20, %r11, 3;
	setp.le.s32 	%p19, %r52, %r20;
	or.pred  	%p20, %p19, %p18;
	or.pred  	%p21, %p20, %p17;
	@%p21 bra 	$L__BB0_11;
	ld.global.u32 	%r69, [%rd3+12];
	mad.lo.s32 	%r70, %r20, %r39, %r2;
	mul.wide.s32 	%rd19, %r70, 4;
	add.s64 	%rd20, %rd1, %rd19;
	ld.global.u32 	%r71, [%rd20];
	mad.lo.s32 	%r98, %r71, %r69, %r98;
$L__BB0_11:
	setp.ge.s32 	%p22, %r2, %r39;
	setp.ge.u32 	%p23, %r1, %r38;
	add.s32 	%r23, %r11, 4;
	setp.le.s32 	%p24, %r52, %r23;
	or.pred  	%p25, %p24, %p23;
	or.pred  	%p26, %p25, %p22;
	@%p26 bra 	$L__BB0_13;
	ld.global.u32 	%r74, [%rd3+16];
	mad.lo.s32 	%r75, %r23, %r39, %r2;
	mul.wide.s32 	%rd21, %r75, 4;
	add.s64 	%rd22, %rd1, %rd21;
	ld.global.u32 	%r76, [%rd22];
	mad.lo.s32 	%r98, %r76, %r74, %r98;
$L__BB0_13:
	setp.ge.s32 	%p27, %r2, %r39;
	setp.ge.u32 	%p28, %r1, %r38;
	add.s32 	%r26, %r11, 5;
	setp.le.s32 	%p29, %r52, %r26;
	or.pred  	%p30, %p29, %p28;
	or.pred  	%p31, %p30, %p27;
	@%p31 bra 	$L__BB0_15;
	ld.global.u32 	%r79, [%rd3+20];
	mad.lo.s32 	%r80, %r26, %r39, %r2;
	mul.wide.s32 	%rd23, %r80, 4;
	add.s64 	%rd24, %rd1, %rd23;
	ld.global.u32 	%r81, [%rd24];
	mad.lo.s32 	%r98, %r81, %r79, %r98;
$L__BB0_15:
	setp.ge.s32 	%p32, %r2, %r39;
	setp.ge.u32 	%p33, %r1, %r38;
	add.s32 	%r29, %r11, 6;
	setp.le.s32 	%p34, %r52, %r29;
	or.pred  	%p35, %p34, %p33;
	or.pred  	%p36, %p35, %p32;
	@%p36 bra 	$L__BB0_17;
	ld.global.u32 	%r84, [%rd3+24];
	mad.lo.s32 	%r85, %r29, %r39, %r2;
	mul.wide.s32 	%rd25, %r85, 4;
	add.s64 	%rd26, %rd1, %rd25;
	ld.global.u32 	%r86, [%rd26];
	mad.lo.s32 	%r98, %r86, %r84, %r98;
$L__BB0_17:
	setp.ge.s32 	%p37, %r2, %r39;
	setp.ge.u32 	%p38, %r1, %r38;
	add.s32 	%r32, %r11, 7;
	setp.le.s32 	%p39, %r52, %r32;
	or.pred  	%p40, %p39, %p38;
	or.pred  	%p41, %p40, %p37;
	@%p41 bra 	$L__BB0_19;
	ld.global.u32 	%r89, [%rd3+28];
	mad.lo.s32 	%r90, %r32, %r39, %r2;
	mul.wide.s32 	%rd27, %r90, 4;
	add.s64 	%rd28, %rd1, %rd27;
	ld.global.u32 	%r91, [%rd28];
	mad.lo.s32 	%r98, %r91, %r89, %r98;
$L__BB0_19:
	add.s32 	%r96, %r96, 8;
	setp.ne.s32 	%p42, %r96, 32;
	@%p42 bra 	$L__BB0_3;
	add.s32 	%r94, %r94, 1;
	setp.ne.s32 	%p43, %r94, %r3;
	@%p43 bra 	$L__BB0_2;
$L__BB0_21:
	max.s32 	%r92, %r1, %r2;
	setp.ge.s32 	%p44, %r92, %r40;
	@%p44 bra 	$L__BB0_23;
	mad.lo.s32 	%r93, %r40, %r1, %r2;
	cvta.to.global.u64 	%rd29, %rd4;
	mul.wide.s32 	%rd30, %r93, 4;
	add.s64 	%rd31, %rd29, %rd30;
	st.global.u32 	[%rd31], %r98;
$L__BB0_23:
	ret;

}


// ===== COMPILED SASS (sm_100) =====

	.target	sm_100

	.elftype	@"ET_EXEC"


//--------------------- .note.nv.tkinfo           --------------------------
	.section	.note.nv.tkinfo,"",@"SHT_NOTE"
	.sectionflags	@"SHF_NOTE_NV_TKINFO"
	.tkinfo
        /*0018*/ 	.word	0x00000002
        /*0030*/ 	.string	""
        /*0030*/ 	.string	"ptxas"
        /*0030*/ 	.string	"Cuda compilation tools, release 13.0, V13.0.88"
        /*0030*/ 	.string	"Build cuda_13.0.r13.0/compiler.36424714_0"
        /*0030*/ 	.string	"-arch sm_100 -m 64 "



//--------------------- .note.nv.cuinfo           --------------------------
	.section	.note.nv.cuinfo,"",@"SHT_NOTE"
	.sectionflags	@"SHF_NOTE_NV_CUINFO"
        /*0018*/ 	.short	0x0002
        /*001a*/ 	.short	0x0064
        /*001c*/ 	.short	0x0082
	.zero		2


//--------------------- .nv.info                  --------------------------
	.section	.nv.info,"",@"SHT_CUDA_INFO"
	.align	4


	//----- nvinfo : EIATTR_REGCOUNT
	.align		4
        /*0000*/ 	.byte	0x04, 0x2f
        /*0002*/ 	.short	(.L_1 - .L_0)
	.align		4
.L_0:
        /*0004*/ 	.word	index@(_Z14MultiplicationPiS_S_iii)
        /*0008*/ 	.word	0x00000020


	//----- nvinfo : EIATTR_FRAME_SIZE
	.align		4
.L_1:
        /*000c*/ 	.byte	0x04, 0x11
        /*000e*/ 	.short	(.L_3 - .L_2)
	.align		4
.L_2:
        /*0010*/ 	.word	index@(_Z14MultiplicationPiS_S_iii)
        /*0014*/ 	.word	0x00000000


	//----- nvinfo : EIATTR_MIN_STACK_SIZE
	.align		4
.L_3:
        /*0018*/ 	.byte	0x04, 0x12
        /*001a*/ 	.short	(.L_5 - .L_4)
	.align		4
.L_4:
        /*001c*/ 	.word	index@(_Z14MultiplicationPiS_S_iii)
        /*0020*/ 	.word	0x00000000
.L_5:


//--------------------- .nv.compat                --------------------------
	.section	.nv.compat,"",@"SHT_CUDA_COMPAT_INFO"
	.align	4
        /*0000*/ 	.byte	0x02, 0x09, 0x00, 0x00, 0x02, 0x02, 0x01, 0x00, 0x02, 0x05, 0x05, 0x00, 0x03, 0x07, 0x01, 0x01
        /*0010*/ 	.byte	0x02, 0x03, 0x00, 0x00, 0x02, 0x06, 0x01, 0x00, 0x04, 0x0b, 0x08, 0x00, 0x09, 0x00, 0x00, 0x00
        /*0020*/ 	.byte	0x00, 0x00, 0x00, 0x00


//--------------------- .nv.info._Z14MultiplicationPiS_S_iii --------------------------
	.section	.nv.info._Z14MultiplicationPiS_S_iii,"",@"SHT_CUDA_INFO"
	.sectionflags	@""
	.align	4


	//----- nvinfo : EIATTR_CUDA_API_VERSION
	.align		4
        /*0000*/ 	.byte	0x04, 0x37
        /*0002*/ 	.short	(.L_7 - .L_6)
.L_6:
        /*0004*/ 	.word	0x00000082


	//----- nvinfo : EIATTR_KPARAM_INFO
	.align		4
.L_7:
        /*0008*/ 	.byte	0x04, 0x17
        /*000a*/ 	.short	(.L_9 - .L_8)
.L_8:
        /*000c*/ 	.word	0x00000000
        /*0010*/ 	.short	0x0005
        /*0012*/ 	.short	0x0020
        /*0014*/ 	.byte	0x00, 0xf0, 0x11, 0x00


	//----- nvinfo : EIATTR_KPARAM_INFO
	.align		4
.L_9:
        /*0018*/ 	.byte	0x04, 0x17
        /*001a*/ 	.short	(.L_11 - .L_10)
.L_10:
        /*001c*/ 	.word	0x00000000
        /*0020*/ 	.short	0x0004
        /*0022*/ 	.short	0x001c
        /*0024*/ 	.byte	0x00, 0xf0, 0x11, 0x00


	//----- nvinfo : EIATTR_KPARAM_INFO
	.align		4
.L_11:
        /*0028*/ 	.byte	0x04, 0x17
        /*002a*/ 	.short	(.L_13 - .L_12)
.L_12:
        /*002c*/ 	.word	0x00000000
        /*0030*/ 	.short	0x0003
        /*0032*/ 	.short	0x0018
        /*0034*/ 	.byte	0x00, 0xf0, 0x11, 0x00


	//----- nvinfo : EIATTR_KPARAM_INFO
	.align		4
.L_13:
        /*0038*/ 	.byte	0x04, 0x17
        /*003a*/ 	.short	(.L_15 - .L_14)
.L_14:
        /*003c*/ 	.word	0x00000000
        /*0040*/ 	.short	0x0002
        /*0042*/ 	.short	0x0010
        /*0044*/ 	.byte	0x00, 0xf5, 0x21, 0x00


	//----- nvinfo : EIATTR_KPARAM_INFO
	.align		4
.L_15:
        /*0048*/ 	.byte	0x04, 0x17
        /*004a*/ 	.short	(.L_17 - .L_16)
.L_16:
        /*004c*/ 	.word	0x00000000
        /*0050*/ 	.short	0x0001
        /*0052*/ 	.short	0x0008
        /*0054*/ 	.byte	0x00, 0xf5, 0x21, 0x00


	//----- nvinfo : EIATTR_KPARAM_INFO
	.align		4
.L_17:
        /*0058*/ 	.byte	0x04, 0x17
        /*005a*/ 	.short	(.L_19 - .L_18)
.L_18:
        /*005c*/ 	.word	0x00000000
        /*0060*/ 	.short	0x0000
        /*0062*/ 	.short	0x0000
        /*0064*/ 	.byte	0x00, 0xf5, 0x21, 0x00


	//----- nvinfo : EIATTR_SPARSE_MMA_MASK
	.align		4
.L_19:
        /*0068*/ 	.byte	0x03, 0x50
        /*006a*/ 	.short	0x0000


	//----- nvinfo : EIATTR_MAXREG_COUNT
	.align		4
        /*006c*/ 	.byte	0x03, 0x1b
        /*006e*/ 	.short	0x00ff


	//----- nvinfo : EIATTR_MERCURY_ISA_VERSION
	.align		4
        /*0070*/ 	.byte	0x03, 0x5f
        /*0072*/ 	.short	0x0101


	//----- nvinfo : EIATTR_VRC_CTA_INIT_COUNT
	.align		4
        /*0074*/ 	.byte	0x02, 0x4a
	.zero		1
	.zero		1


	//----- nvinfo : EIATTR_EXIT_INSTR_OFFSETS
	.align		4
        /*0078*/ 	.byte	0x04, 0x1c
        /*007a*/ 	.short	(.L_21 - .L_20)


	//   ....[0]....
.L_20:
        /*007c*/ 	.word	0x00001590


	//   ....[1]....
        /*0080*/ 	.word	0x000015e0


	//----- nvinfo : EIATTR_CBANK_PARAM_SIZE
	.align		4
.L_21:
        /*0084*/ 	.byte	0x03, 0x19
        /*0086*/ 	.short	0x0024


	//----- nvinfo : EIATTR_PARAM_CBANK
	.align		4
        /*0088*/ 	.byte	0x04, 0x0a
        /*008a*/ 	.short	(.L_23 - .L_22)
	.align		4
.L_22:
        /*008c*/ 	.word	index@(.nv.constant0._Z14MultiplicationPiS_S_iii)
        /*0090*/ 	.short	0x0380
        /*0092*/ 	.short	0x0024


	//----- nvinfo : EIATTR_SW_WAR
	.align		4
.L_23:
        /*0094*/ 	.byte	0x04, 0x36
        /*0096*/ 	.short	(.L_25 - .L_24)
.L_24:
        /*0098*/ 	.word	0x00000008
.L_25:


//--------------------- .nv.callgraph             --------------------------
	.section	.nv.callgraph,"",@"SHT_CUDA_CALLGRAPH"
	.align	4
	.sectionentsize	8
	.align		4
        /*0000*/ 	.word	0x00000000
	.align		4
        /*0004*/ 	.word	0xffffffff
	.align		4
        /*0008*/ 	.word	0x00000000
	.align		4
        /*000c*/ 	.word	0xfffffffe
	.align		4
        /*0010*/ 	.word	0x00000000
	.align		4
        /*0014*/ 	.word	0xfffffffd
	.align		4
        /*0018*/ 	.word	0x00000000
	.align		4
        /*001c*/ 	.word	0xfffffffc


//--------------------- .text._Z14MultiplicationPiS_S_iii --------------------------
	.section	.text._Z14MultiplicationPiS_S_iii,"ax",@progbits
	.align	128
        .global         _Z14MultiplicationPiS_S_iii
        .type           _Z14MultiplicationPiS_S_iii,@function
        .size           _Z14MultiplicationPiS_S_iii,(.L_x_3 - _Z14MultiplicationPiS_S_iii)
        .other          _Z14MultiplicationPiS_S_iii,@"STO_CUDA_ENTRY STV_DEFAULT"
_Z14MultiplicationPiS_S_iii:
.text._Z14MultiplicationPiS_S_iii:
[----:B------:R-:W-:Y:S01]  /*0000*/  LDC R1, c[0x0][0x37c] ;  /* 0x0000df00ff017b82 */ /* 0x000fe20000000800 */
[----:B------:R-:W0:Y:S01]  /*0010*/  S2R R7, SR_CTAID.Y ;  /* 0x0000000000077919 */ /* 0x000e220000002600 */
[----:B------:R-:W1:Y:S01]  /*0020*/  LDCU UR7, c[0x0][0x398] ;  /* 0x00007300ff0777ac */ /* 0x000e620008000800 */
[----:B------:R-:W0:Y:S01]  /*0030*/  S2R R0, SR_TID.Y ;  /* 0x0000000000007919 */ /* 0x000e220000002200 */
[----:B------:R-:W2:Y:S01]  /*0040*/  LDCU UR12, c[0x0][0x3a0] ;  /* 0x00007400ff0c77ac */ /* 0x000ea20008000800 */
[----:B------:R-:W3:Y:S01]  /*0050*/  S2R R6, SR_CTAID.X ;  /* 0x0000000000067919 */ /* 0x000ee20000002500 */
[----:B------:R-:W4:Y:S01]  /*0060*/  LDCU.64 UR8, c[0x0][0x358] ;  /* 0x00006b00ff0877ac */ /* 0x000f220008000a00 */
[----:B------:R-:W3:Y:S01]  /*0070*/  S2R R3, SR_TID.X ;  /* 0x0000000000037919 */ /* 0x000ee20000002100 */
[----:B-1----:R-:W-:Y:S01]  /*0080*/  UISETP.GE.AND UP0, UPT, UR7, 0x1, UPT ;  /* 0x000000010700788c */ /* 0x002fe2000bf06270 */
[----:B0-----:R-:W-:Y:S02]  /*0090*/  LEA R7, R7, R0, 0x5 ;  /* 0x0000000007077211 */ /* 0x001fe400078e28ff */
[----:B---3--:R-:W-:-:S04]  /*00a0*/  LEA R6, R6, R3, 0x5 ;  /* 0x0000000306067211 */ /* 0x008fc800078e28ff */
[----:B------:R-:W-:-:S04]  /*00b0*/  VIMNMX R0, PT, PT, R7, R6, !PT ;  /* 0x0000000607007248 */ /* 0x000fc80007fe0100 */
[----:B--2---:R-:W-:Y:S01]  /*00c0*/  ISETP.GE.AND P6, PT, R0, UR12, PT ;  /* 0x0000000c00007c0c */ /* 0x004fe2000bfc6270 */
[----:B------:R-:W-:Y:S01]  /*00d0*/  HFMA2 R0, -RZ, RZ, 0, 0 ;  /* 0x00000000ff007431 */ /* 0x000fe200000001ff */
[----:B----4-:R-:W-:Y:S11]  /*00e0*/  BRA.U !UP0, `(.L_x_0) ;  /* 0x0000001508287547 */ /* 0x010ff6000b800000 */
[----:B------:R-:W0:Y:S01]  /*00f0*/  LDCU UR5, c[0x0][0x39c] ;  /* 0x00007380ff0577ac */ /* 0x000e220008000800 */
[----:B------:R-:W1:Y:S01]  /*0100*/  LDC.64 R2, c[0x0][0x398] ;  /* 0x0000e600ff027b82 */ /* 0x000e620000000a00 */
[----:B------:R-:W-:Y:S01]  /*0110*/  ISETP.GE.U32.AND P0, PT, R7, UR7, PT ;  /* 0x0000000707007c0c */ /* 0x000fe2000bf06070 */
[----:B------:R-:W-:Y:S01]  /*0120*/  UIADD3 UR4, UPT, UPT, UR7, 0x1f, URZ ;  /* 0x0000001f07047890 */ /* 0x000fe2000fffe0ff */
[----:B------:R-:W-:Y:S01]  /*0130*/  MOV R0, RZ ;  /* 0x000000ff00007202 */ /* 0x000fe20000000f00 */
[----:B------:R-:W2:Y:S01]  /*0140*/  LDCU.64 UR10, c[0x0][0x380] ;  /* 0x00007000ff0a77ac */ /* 0x000ea20008000a00 */
[----:B0-----:R-:W-:-:S04]  /*0150*/  UISETP.LT.AND UP0, UPT, UR7, UR5, UPT ;  /* 0x000000050700728c */ /* 0x001fc8000bf01270 */
[----:B------:R-:W-:Y:S02]  /*0160*/  USEL UR6, UR7, UR5, UP0 ;  /* 0x0000000507067287 */ /* 0x000fe40008000000 */
[----:B------:R-:W-:-:S03]  /*0170*/  USHF.R.U32.HI UR5, URZ, 0x5, UR4 ;  /* 0x00000005ff057899 */ /* 0x000fc60008011604 */
[----:B------:R-:W-:Y:S01]  /*0180*/  UMOV UR4, URZ ;  /* 0x000000ff00047c82 */ /* 0x000fe20008000000 */
[----:B--2---:R-:W-:-:S08]  /*0190*/  MOV R8, UR6 ;  /* 0x0000000600087c02 */ /* 0x004fd00008000f00 */
.L_x_1:
[----:B------:R-:W-:Y:S01]  /*01a0*/  USHF.L.U32 UR6, UR4, 0x5, URZ ;  /* 0x0000000504067899 */ /* 0x000fe200080006ff */
[----:B------:R-:W0:Y:S03]  /*01b0*/  LDC.64 R14, c[0x0][0x388] ;  /* 0x0000e200ff0e7b82 */ /* 0x000e260000000a00 */
[----:B------:R-:W-:Y:S02]  /*01c0*/  UIADD3 UR7, UPT, UPT, UR6, 0x1, URZ ;  /* 0x0000000106077890 */ /* 0x000fe4000fffe0ff */
[----:B------:R-:W-:Y:S01]  /*01d0*/  ISETP.LE.OR P4, PT, R8, UR6, P0 ;  /* 0x0000000608007c0c */ /* 0x000fe20008783670 */
[CC--:B-1----:R-:W-:Y:S01]  /*01e0*/  IMAD R9, R7.reuse, R2.reuse, UR6 ;  /* 0x0000000607097e24 */ /* 0x0c2fe2000f8e0202 */
[----:B------:R-:W-:Y:S01]  /*01f0*/  ISETP.GE.U32.AND P0, PT, R7, R2, PT ;  /* 0x000000020700720c */ /* 0x000fe20003f06070 */
[----:B------:R-:W1:Y:S01]  /*0200*/  LDC.64 R12, c[0x0][0x380] ;  /* 0x0000e000ff0c7b82 */ /* 0x000e620000000a00 */
[----:B------:R-:W-:-:S02]  /*0210*/  ISETP.GE.OR P4, PT, R6, R3, P4 ;  /* 0x000000030600720c */ /* 0x000fc40002786670 */
[----:B------:R-:W-:Y:S02]  /*0220*/  ISETP.LE.OR P3, PT, R8, UR7, P0 ;  /* 0x0000000708007c0c */ /* 0x000fe40008763670 */
[----:B------:R-:W-:Y:S02]  /*0230*/  LEA R10, P1, R9, UR10, 0x2 ;  /* 0x0000000a090a7c11 */ /* 0x000fe4000f8210ff */
[----:B------:R-:W-:-:S07]  /*0240*/  ISETP.GE.OR P3, PT, R6, R3, P3 ;  /* 0x000000030600720c */ /* 0x000fce0001f66670 */
[----:B------:R-:W-:-:S04]  /*0250*/  @!P4 IMAD R11, R3, UR6, R6 ;  /* 0x00000006030bcc24 */ /* 0x000fc8000f8e0206 */
[----:B0-----:R-:W-:Y:S02]  /*0260*/  @!P4 IMAD.WIDE R14, R11, 0x4, R14 ;  /* 0x000000040b0ec825 */ /* 0x001fe400078e020e */
[----:B------:R-:W0:Y:S02]  /*0270*/  @!P3 LDC.64 R4, c[0x0][0x388] ;  /* 0x0000e200ff04bb82 */ /* 0x000e240000000a00 */
[----:B------:R-:W-:Y:S02]  /*0280*/  @!P3 IMAD R11, R3, UR7, R6 ;  /* 0x00000007030bbc24 */ /* 0x000fe4000f8e0206 */
[----:B-1----:R-:W-:Y:S01]  /*0290*/  @!P4 IMAD.WIDE.U32 R12, R9, 0x4, R12 ;  /* 0x00000004090cc825 */ /* 0x002fe200078e000c */
[----:B------:R-:W2:Y:S04]  /*02a0*/  @!P4 LDG.E R14, desc[UR8][R14.64] ;  /* 0x000000080e0ec981 */ /* 0x000ea8000c1e1900 */
[----:B------:R1:W2:Y:S01]  /*02b0*/  @!P4 LDG.E R17, desc[UR8][R12.64] ;  /* 0x000000080c11c981 */ /* 0x0002a2000c1e1900 */
[----:B0-----:R-:W-:Y:S01]  /*02c0*/  @!P3 IMAD.WIDE R4, R11, 0x4, R4 ;  /* 0x000000040b04b825 */ /* 0x001fe200078e0204 */
[----:B------:R-:W-:-:S05]  /*02d0*/  LEA.HI.X R11, R9, UR11, RZ, 0x2, P1 ;  /* 0x0000000b090b7c11 */ /* 0x000fca00088f14ff */
[----:B------:R-:W3:Y:S04]  /*02e0*/  @!P3 LDG.E R4, desc[UR8][R4.64] ;  /* 0x000000080404b981 */ /* 0x000ee8000c1e1900 */
[----:B------:R-:W3:Y:S01]  /*02f0*/  @!P3 LDG.E R19, desc[UR8][R10.64+0x4] ;  /* 0x000004080a13b981 */ /* 0x000ee2000c1e1900 */
[----:B------:R-:W-:Y:S02]  /*0300*/  UIADD3 UR7, UPT, UPT, UR6, 0x2, URZ ;  /* 0x0000000206077890 */ /* 0x000fe4000fffe0ff */
[----:B------:R-:W-:Y:S02]  /*0310*/  UIADD3 UR13, UPT, UPT, UR6, 0x3, URZ ;  /* 0x00000003060d7890 */ /* 0x000fe4000fffe0ff */
[----:B------:R-:W-:Y:S02]  /*0320*/  UIADD3 UR14, UPT, UPT, UR6, 0x4, URZ ;  /* 0x00000004060e7890 */ /* 0x000fe4000fffe0ff */
[C---:B------:R-:W-:Y:S01]  /*0330*/  ISETP.LE.OR P2, PT, R8.reuse, UR7, P0 ;  /* 0x0000000708007c0c */ /* 0x040fe20008743670 */
[----:B------:R-:W-:Y:S01]  /*0340*/  UIADD3 UR15, UPT, UPT, UR6, 0x5, URZ ;  /* 0x00000005060f7890 */ /* 0x000fe2000fffe0ff */
[----:B------:R-:W-:Y:S01]  /*0350*/  ISETP.LE.OR P1, PT, R8, UR13, P0 ;  /* 0x0000000d08007c0c */ /* 0x000fe20008723670 */
[----:B------:R-:W-:Y:S01]  /*0360*/  UIADD3 UR16, UPT, UPT, UR6, 0x6, URZ ;  /* 0x0000000606107890 */ /* 0x000fe2000fffe0ff */
[----:B------:R-:W-:-:S02]  /*0370*/  ISETP.GE.OR P2, PT, R6, R3, P2 ;  /* 0x000000030600720c */ /* 0x000fc40001746670 */
[----:B------:R-:W-:Y:S02]  /*0380*/  ISETP.GE.OR P1, PT, R6, R3, P1 ;  /* 0x000000030600720c */ /* 0x000fe40000f26670 */
[----:B------:R-:W-:-:S09]  /*0390*/  ISETP.LE.OR P5, PT, R8, UR14, P0 ;  /* 0x0000000e08007c0c */ /* 0x000fd200087a3670 */
[----:B-1----:R-:W0:Y:S01]  /*03a0*/  @!P2 LDC.64 R12, c[0x0][0x388] ;  /* 0x0000e200ff0cab82 */ /* 0x002e220000000a00 */
[C-C-:B------:R-:W-:Y:S01]  /*03b0*/  @!P2 IMAD R21, R3.reuse, UR7, R6.reuse ;  /* 0x000000070315ac24 */ /* 0x140fe2000f8e0206 */
[----:B------:R-:W4:Y:S01]  /*03c0*/  @!P2 LDG.E R18, desc[UR8][R10.64+0x8] ;  /* 0x000008080a12a981 */ /* 0x000f22000c1e1900 */
[----:B------:R-:W-:Y:S02]  /*03d0*/  @!P1 IMAD R23, R3, UR13, R6 ;  /* 0x0000000d03179c24 */ /* 0x000fe4000f8e0206 */
[----:B0-----:R-:W-:-:S04]  /*03e0*/  @!P2 IMAD.WIDE R20, R21, 0x4, R12 ;  /* 0x000000041514a825 */ /* 0x001fc800078e020c */
[----:B--2---:R-:W-:Y:S01]  /*03f0*/  @!P4 IMAD R0, R17, R14, R0 ;  /* 0x0000000e1100c224 */ /* 0x004fe200078e0200 */
[----:B------:R-:W-:Y:S01]  /*0400*/  ISETP.GE.OR P4, PT, R6, R3, P5 ;  /* 0x000000030600720c */ /* 0x000fe20002f86670 */
[----:B------:R-:W0:Y:S01]  /*0410*/  @!P1 LDC.64 R16, c[0x0][0x388] ;  /* 0x0000e200ff109b82 */ /* 0x000e220000000a00 */
[----:B------:R-:W-:-:S04]  /*0420*/  ISETP.LE.OR P5, PT, R8, UR15, P0 ;  /* 0x0000000f08007c0c */ /* 0x000fc800087a3670 */
[----:B------:R-:W-:-:S13]  /*0430*/  ISETP.GE.OR P5, PT, R6, R3, P5 ;  /* 0x000000030600720c */ /* 0x000fda0002fa6670 */
[----:B------:R-:W1:Y:S01]  /*0440*/  @!P5 LDC.64 R14, c[0x0][0x388] ;  /* 0x0000e200ff0edb82 */ /* 0x000e620000000a00 */
[----:B---3--:R-:W-:Y:S01]  /*0450*/  @!P3 IMAD R0, R19, R4, R0 ;  /* 0x000000041300b224 */ /* 0x008fe200078e0200 */
[----:B------:R-:W-:Y:S01]  /*0460*/  ISETP.LE.OR P3, PT, R8, UR16, P0 ;  /* 0x0000001008007c0c */ /* 0x000fe20008763670 */
[----:B------:R-:W4:Y:S05]  /*0470*/  @!P2 LDG.E R19, desc[UR8][R20.64] ;  /* 0x000000081413a981 */ /* 0x000f2a000c1e1900 */
[----:B------:R-:W2:Y:S01]  /*0480*/  @!P4 LDC.64 R4, c[0x0][0x388] ;  /* 0x0000e200ff04cb82 */ /* 0x000ea20000000a00 */
[----:B------:R-:W-:Y:S01]  /*0490*/  ISETP.GE.OR P3, PT, R6, R3, P3 ;  /* 0x000000030600720c */ /* 0x000fe20001f66670 */
[----:B0-----:R-:W-:-:S02]  /*04a0*/  @!P1 IMAD.WIDE R22, R23, 0x4, R16 ;  /* 0x0000000417169825 */ /* 0x001fc400078e0210 */
[----:B------:R-:W3:Y:S02]  /*04b0*/  @!P1 LDG.E R16, desc[UR8][R10.64+0xc] ;  /* 0x00000c080a109981 */ /* 0x000ee4000c1e1900 */
[----:B------:R-:W-:Y:S02]  /*04c0*/  @!P4 IMAD R25, R3, UR14, R6 ;  /* 0x0000000e0319cc24 */ /* 0x000fe4000f8e0206 */
[----:B------:R-:W3:Y:S04]  /*04d0*/  @!P1 LDG.E R17, desc[UR8][R22.64] ;  /* 0x0000000816119981 */ /* 0x000ee8000c1e1900 */
[----:B------:R-:W5:Y:S02]  /*04e0*/  @!P4 LDG.E R20, desc[UR8][R10.64+0x10] ;  /* 0x000010080a14c981 */ /* 0x000f64000c1e1900 */
[----:B------:R-:W0:Y:S02]  /*04f0*/  @!P3 LDC.64 R12, c[0x0][0x388] ;  /* 0x0000e200ff0cbb82 */ /* 0x000e240000000a00 */
[----:B------:R-:W5:Y:S04]  /*0500*/  @!P5 LDG.E R21, desc[UR8][R10.64+0x14] ;  /* 0x000014080a15d981 */ /* 0x000f68000c1e1900 */
[----:B------:R-:W5:Y:S01]  /*0510*/  @!P3 LDG.E R23, desc[UR8][R10.64+0x18] ;  /* 0x000018080a17b981 */ /* 0x000f62000c1e1900 */
[----:B--2---:R-:W-:-:S04]  /*0520*/  @!P4 IMAD.WIDE R4, R25, 0x4, R4 ;  /* 0x000000041904c825 */ /* 0x004fc800078e0204 */
[----:B------:R-:W-:Y:S02]  /*0530*/  @!P5 IMAD R25, R3, UR15, R6 ;  /* 0x0000000f0319dc24 */ /* 0x000fe4000f8e0206 */
[----:B------:R-:W5:Y:S02]  /*0540*/  @!P4 LDG.E R5, desc[UR8][R4.64] ;  /* 0x000000080405c981 */ /* 0x000f64000c1e1900 */
[----:B-1----:R-:W-:-:S04]  /*0550*/  @!P5 IMAD.WIDE R14, R25, 0x4, R14 ;  /* 0x00000004190ed825 */ /* 0x002fc800078e020e */
[----:B------:R-:W-:Y:S01]  /*0560*/  @!P3 IMAD R25, R3, UR16, R6 ;  /* 0x000000100319bc24 */ /* 0x000fe2000f8e0206 */
[----:B------:R1:W2:Y:S03]  /*0570*/  @!P5 LDG.E R24, desc[UR8][R14.64] ;  /* 0x000000080e18d981 */ /* 0x0002a6000c1e1900 */
[----:B0-----:R-:W-:-:S05]  /*0580*/  @!P3 IMAD.WIDE R12, R25, 0x4, R12 ;  /* 0x00000004190cb825 */ /* 0x001fca00078e020c */
[----:B------:R0:W2:Y:S01]  /*0590*/  @!P3 LDG.E R22, desc[UR8][R12.64] ;  /* 0x000000080c16b981 */ /* 0x0000a2000c1e1900 */
[----:B------:R-:W-:Y:S02]  /*05a0*/  UIADD3 UR7, UPT, UPT, UR6, 0x7, URZ ;  /* 0x0000000706077890 */ /* 0x000fe4000fffe0ff */
[----:B------:R-:W-:Y:S02]  /*05b0*/  UIADD3 UR14, UPT, UPT, UR6, 0x9, URZ ;  /* 0x00000009060e7890 */ /* 0x000fe4000fffe0ff */
[----:B------:R-:W-:Y:S02]  /*05c0*/  UIADD3 UR15, UPT, UPT, UR6, 0xa, URZ ;  /* 0x0000000a060f7890 */ /* 0x000fe4000fffe0ff */
[----:B------:R-:W-:Y:S01]  /*05d0*/  UIADD3 UR13, UPT, UPT, UR6, 0x8, URZ ;  /* 0x00000008060d7890 */ /* 0x000fe2000fffe0ff */
[----:B----4-:R-:W-:Y:S01]  /*05e0*/  @!P2 IMAD R0, R18, R19, R0 ;  /* 0x000000131200a224 */ /* 0x010fe200078e0200 */
[----:B------:R-:W-:Y:S01]  /*05f0*/  ISETP.LE.OR P2, PT, R8, UR7, P0 ;  /* 0x0000000708007c0c */ /* 0x000fe20008743670 */
[----:B------:R-:W4:Y:S03]  /*0600*/  LDC.64 R18, c[0x0][0x380] ;  /* 0x0000e000ff127b82 */ /* 0x000f260000000a00 */
[----:B------:R-:W-:-:S02]  /*0610*/  ISETP.GE.OR P2, PT, R6, R3, P2 ;  /* 0x000000030600720c */ /* 0x000fc40001746670 */
[----:B------:R-:W-:Y:S01]  /*0620*/  VIMNMX R8, PT, PT, R2, R3, PT ;  /* 0x0000000302087248 */ /* 0x000fe20003fe0100 */
[----:B---3--:R-:W-:-:S03]  /*0630*/  @!P1 IMAD R0, R16, R17, R0 ;  /* 0x0000001110009224 */ /* 0x008fc600078e0200 */
[----:B------:R-:W-:Y:S01]  /*0640*/  ISETP.LE.OR P1, PT, R8, UR14, P0 ;  /* 0x0000000e08007c0c */ /* 0x000fe20008723670 */
[----:B------:R-:W3:Y:S06]  /*0650*/  LDC.64 R16, c[0x0][0x388] ;  /* 0x0000e200ff107b82 */ /* 0x000eec0000000a00 */
[----:B------:R-:W3:Y:S02]  /*0660*/  @!P2 LDG.E R11, desc[UR8][R10.64+0x1c] ;  /* 0x00001c080a0ba981 */ /* 0x000ee4000c1e1900 */
[----:B-1----:R-:W1:Y:S01]  /*0670*/  @!P2 LDC.64 R14, c[0x0][0x388] ;  /* 0x0000e200ff0eab82 */ /* 0x002e620000000a00 */
[----:B------:R-:W-:Y:S01]  /*0680*/  ISETP.GE.OR P1, PT, R6, R3, P1 ;  /* 0x000000030600720c */ /* 0x000fe20000f26670 */
[----:B-----5:R-:W-:Y:S01]  /*0690*/  @!P4 IMAD R0, R20, R5, R0 ;  /* 0x000000051400c224 */ /* 0x020fe200078e0200 */
[----:B------:R-:W-:-:S11]  /*06a0*/  ISETP.LE.OR P4, PT, R8, UR15, P0 ;  /* 0x0000000f08007c0c */ /* 0x000fd60008783670 */
[----:B0-----:R-:W0:Y:S01]  /*06b0*/  @!P1 LDC.64 R12, c[0x0][0x388] ;  /* 0x0000e200ff0c9b82 */ /* 0x001e220000000a00 */
[----:B------:R-:W-:Y:S01]  /*06c0*/  ISETP.GE.OR P4, PT, R6, R3, P4 ;  /* 0x000000030600720c */ /* 0x000fe20002786670 */
[----:B--2---:R-:W-:Y:S01]  /*06d0*/  @!P5 IMAD R0, R21, R24, R0 ;  /* 0x000000181500d224 */ /* 0x004fe200078e0200 */
[----:B------:R-:W-:Y:S01]  /*06e0*/  ISETP.LE.OR P5, PT, R8, UR13, P0 ;  /* 0x0000000d08007c0c */ /* 0x000fe200087a3670 */
[----:B------:R-:W-:-:S03]  /*06f0*/  @!P2 IMAD R21, R3, UR7, R6 ;  /* 0x000000070315ac24 */ /* 0x000fc6000f8e0206 */
[----:B------:R-:W-:Y:S01]  /*0700*/  ISETP.GE.OR P5, PT, R6, R3, P5 ;  /* 0x000000030600720c */ /* 0x000fe20002fa6670 */
[----:B-1----:R-:W-:-:S04]  /*0710*/  @!P2 IMAD.WIDE R20, R21, 0x4, R14 ;  /* 0x000000041514a825 */ /* 0x002fc800078e020e */
[----:B------:R-:W-:Y:S01]  /*0720*/  @!P3 IMAD R0, R23, R22, R0 ;  /* 0x000000161700b224 */ /* 0x000fe200078e0200 */
[----:B------:R-:W-:Y:S01]  /*0730*/  IADD3 R5, P3, PT, R9, 0x8, RZ ;  /* 0x0000000809057810 */ /* 0x000fe20007f7e0ff */
[----:B------:R-:W1:Y:S01]  /*0740*/  @!P4 LDC.64 R14, c[0x0][0x388] ;  /* 0x0000e200ff0ecb82 */ /* 0x000e620000000a00 */
[----:B------:R-:W-:Y:S01]  /*0750*/  UIADD3 UR7, UPT, UPT, UR6, 0xb, URZ ;  /* 0x0000000b06077890 */ /* 0x000fe2000fffe0ff */
[----:B------:R-:W2:Y:S01]  /*0760*/  @!P2 LDG.E R20, desc[UR8][R20.64] ;  /* 0x000000081414a981 */ /* 0x000ea2000c1e1900 */
[----:B------:R-:W-:Y:S02]  /*0770*/  IADD3.X R22, PT, PT, RZ, RZ, RZ, P3, !PT ;  /* 0x000000ffff167210 */ /* 0x000fe40001ffe4ff */
[----:B------:R-:W-:Y:S01]  /*0780*/  LEA R4, P3, R5, UR10, 0x2 ;  /* 0x0000000a05047c11 */ /* 0x000fe2000f8610ff */
[----:B------:R-:W-:-:S03]  /*0790*/  @!P5 IMAD R23, R7, R2, UR13 ;  /* 0x0000000d0717de24 */ /* 0x000fc6000f8e0202 */
[----:B------:R-:W-:Y:S02]  /*07a0*/  LEA.HI.X R5, R5, UR11, R22, 0x2, P3 ;  /* 0x0000000b05057c11 */ /* 0x000fe400098f1416 */
[----:B------:R-:W-:Y:S01]  /*07b0*/  ISETP.LE.OR P3, PT, R8, UR7, P0 ;  /* 0x0000000708007c0c */ /* 0x000fe20008763670 */
[----:B------:R-:W-:Y:S02]  /*07c0*/  @!P5 IMAD R25, R3, UR13, R6 ;  /* 0x0000000d0319dc24 */ /* 0x000fe4000f8e0206 */
[----:B----4-:R-:W-:Y:S01]  /*07d0*/  @!P5 IMAD.WIDE.U32 R18, R23, 0x4, R18 ;  /* 0x000000041712d825 */ /* 0x010fe200078e0012 */
[----:B------:R-:W-:Y:S01]  /*07e0*/  ISETP.GE.OR P3, PT, R6, R3, P3 ;  /* 0x000000030600720c */ /* 0x000fe20001f66670 */
[----:B------:R-:W4:Y:S02]  /*07f0*/  @!P1 LDG.E R21, desc[UR8][R4.64+0x4] ;  /* 0x0000040804159981 */ /* 0x000f24000c1e1900 */
[----:B------:R-:W-:Y:S02]  /*0800*/  @!P1 IMAD R23, R3, UR14, R6 ;  /* 0x0000000e03179c24 */ /* 0x000fe4000f8e0206 */
[----:B---3--:R-:W-:Y:S01]  /*0810*/  @!P5 IMAD.WIDE R16, R25, 0x4, R16 ;  /* 0x000000041910d825 */ /* 0x008fe200078e0210 */
[----:B------:R-:W3:Y:S03]  /*0820*/  @!P5 LDG.E R19, desc[UR8][R18.64] ;  /* 0x000000081213d981 */ /* 0x000ee6000c1e1900 */
[----:B0-----:R-:W-:-:S02]  /*0830*/  @!P1 IMAD.WIDE R12, R23, 0x4, R12 ;  /* 0x00000004170c9825 */ /* 0x001fc400078e020c */
[----:B------:R-:W3:Y:S02]  /*0840*/  @!P5 LDG.E R16, desc[UR8][R16.64] ;  /* 0x000000081010d981 */ /* 0x000ee4000c1e1900 */
[----:B------:R-:W-:Y:S01]  /*0850*/  @!P4 IMAD R25, R3, UR15, R6 ;  /* 0x0000000f0319cc24 */ /* 0x000fe2000f8e0206 */
[----:B------:R-:W0:Y:S01]  /*0860*/  @!P3 LDC.64 R22, c[0x0][0x388] ;  /* 0x0000e200ff16bb82 */ /* 0x000e220000000a00 */
[----:B------:R-:W4:Y:S02]  /*0870*/  @!P1 LDG.E R12, desc[UR8][R12.64] ;  /* 0x000000080c0c9981 */ /* 0x000f24000c1e1900 */
[----:B-1----:R-:W-:Y:S02]  /*0880*/  @!P4 IMAD.WIDE R14, R25, 0x4, R14 ;  /* 0x00000004190ec825 */ /* 0x002fe400078e020e */
[----:B------:R-:W5:Y:S04]  /*0890*/  @!P4 LDG.E R25, desc[UR8][R4.64+0x8] ;  /* 0x000008080419c981 */ /* 0x000f68000c1e1900 */
[----:B------:R-:W5:Y:S01]  /*08a0*/  @!P4 LDG.E R14, desc[UR8][R14.64] ;  /* 0x000000080e0ec981 */ /* 0x000f62000c1e1900 */
[----:B------:R-:W-:-:S04]  /*08b0*/  @!P3 IMAD R27, R3, UR7, R6 ;  /* 0x00000007031bbc24 */ /* 0x000fc8000f8e0206 */
[----:B0-----:R-:W-:Y:S02]  /*08c0*/  @!P3 IMAD.WIDE R22, R27, 0x4, R22 ;  /* 0x000000041b16b825 */ /* 0x001fe400078e0216 */
[----:B------:R-:W5:Y:S04]  /*08d0*/  @!P3 LDG.E R27, desc[UR8][R4.64+0xc] ;  /* 0x00000c08041bb981 */ /* 0x000f68000c1e1900 */
[----:B------:R-:W5:Y:S01]  /*08e0*/  @!P3 LDG.E R22, desc[UR8][R22.64] ;  /* 0x000000081616b981 */ /* 0x000f62000c1e1900 */
[----:B------:R-:W-:Y:S02]  /*08f0*/  UIADD3 UR7, UPT, UPT, UR6, 0xc, URZ ;  /* 0x0000000c06077890 */ /* 0x000fe4000fffe0ff */
[----:B------:R-:W-:Y:S02]  /*0900*/  UIADD3 UR13, UPT, UPT, UR6, 0xd, URZ ;  /* 0x0000000d060d7890 */ /* 0x000fe4000fffe0ff */
[----:B------:R-:W-:-:S02]  /*0910*/  UIADD3 UR14, UPT, UPT, UR6, 0xe, URZ ;  /* 0x0000000e060e7890 */ /* 0x000fc4000fffe0ff */
[----:B------:R-:W-:Y:S02]  /*0920*/  UIADD3 UR15, UPT, UPT, UR6, 0xf, URZ ;  /* 0x0000000f060f7890 */ /* 0x000fe4000fffe0ff */
[----:B------:R-:W-:Y:S01]  /*0930*/  UIADD3 UR16, UPT, UPT, UR6, 0x10, URZ ;  /* 0x0000001006107890 */ /* 0x000fe2000fffe0ff */
[----:B--2---:R-:W-:Y:S01]  /*0940*/  @!P2 IMAD R0, R11, R20, R0 ;  /* 0x000000140b00a224 */ /* 0x004fe200078e0200 */
[----:B------:R-:W-:Y:S01]  /*0950*/  ISETP.LE.OR P2, PT, R8, UR7, P0 ;  /* 0x0000000708007c0c */ /* 0x000fe20008743670 */
[----:B------:R-:W0:Y:S03]  /*0960*/  LDC.64 R10, c[0x0][0x380] ;  /* 0x0000e000ff0a7b82 */ /* 0x000e260000000a00 */
[----:B------:R-:W-:Y:S01]  /*0970*/  ISETP.GE.OR P2, PT, R6, R3, P2 ;  /* 0x000000030600720c */ /* 0x000fe20001746670 */
[----:B---3--:R-:W-:Y:S01]  /*0980*/  @!P5 IMAD R0, R19, R16, R0 ;  /* 0x000000101300d224 */ /* 0x008fe200078e0200 */
[----:B------:R-:W-:-:S11]  /*0990*/  ISETP.LE.OR P5, PT, R8, UR13, P0 ;  /* 0x0000000d08007c0c */ /* 0x000fd600087a3670 */
[----:B------:R-:W1:Y:S01]  /*09a0*/  @!P2 LDC.64 R18, c[0x0][0x388] ;  /* 0x0000e200ff12ab82 */ /* 0x000e620000000a00 */
[----:B----4-:R-:W-:Y:S01]  /*09b0*/  @!P1 IMAD R0, R21, R12, R0 ;  /* 0x0000000c15009224 */ /* 0x010fe200078e0200 */
[----:B------:R-:W-:Y:S02]  /*09c0*/  ISETP.LE.OR P1, PT, R8, UR14, P0 ;  /* 0x0000000e08007c0c */ /* 0x000fe40008723670 */
[CC--:B------:R-:W-:Y:S02]  /*09d0*/  ISETP.GE.OR P5, PT, R6.reuse, R3.reuse, P5 ;  /* 0x000000030600720c */ /* 0x0c0fe40002fa6670 */
[----:B------:R-:W-:Y:S02]  /*09e0*/  ISETP.GE.OR P1, PT, R6, R3, P1 ;  /* 0x000000030600720c */ /* 0x000fe40000f26670 */
[----:B------:R-:W2:Y:S01]  /*09f0*/  LDC.64 R12, c[0x0][0x388] ;  /* 0x0000e200ff0c7b82 */ /* 0x000ea20000000a00 */
[----:B-----5:R-:W-:Y:S01]  /*0a00*/  @!P4 IMAD R0, R25, R14, R0 ;  /* 0x0000000e1900c224 */ /* 0x020fe200078e0200 */
[----:B------:R-:W-:-:S04]  /*0a10*/  ISETP.LE.OR P4, PT, R8, UR15, P0 ;  /* 0x0000000f08007c0c */ /* 0x000fc80008783670 */
[----:B------:R-:W-:-:S03]  /*0a20*/  ISETP.GE.OR P4, PT, R6, R3, P4 ;  /* 0x000000030600720c */ /* 0x000fc60002786670 */
[----:B------:R-:W3:Y:S08]  /*0a30*/  @!P5 LDC.64 R16, c[0x0][0x388] ;  /* 0x0000e200ff10db82 */ /* 0x000ef00000000a00 */
[----:B------:R-:W4:Y:S08]  /*0a40*/  @!P1 LDC.64 R20, c[0x0][0x388] ;  /* 0x0000e200ff149b82 */ /* 0x000f300000000a00 */
[----:B------:R-:W5:Y:S01]  /*0a50*/  @!P4 LDC.64 R14, c[0x0][0x388] ;  /* 0x0000e200ff0ecb82 */ /* 0x000f620000000a00 */
[----:B------:R-:W-:Y:S01]  /*0a60*/  @!P3 IMAD R0, R27, R22, R0 ;  /* 0x000000161b00b224 */ /* 0x000fe200078e0200 */
[----:B------:R-:W-:Y:S01]  /*0a70*/  ISETP.LE.OR P3, PT, R8, UR16, P0 ;  /* 0x0000001008007c0c */ /* 0x000fe20008763670 */
[----:B------:R-:W-:-:S02]  /*0a80*/  @!P2 IMAD R23, R3, UR7, R6 ;  /* 0x000000070317ac24 */ /* 0x000fc4000f8e0206 */
[----:B------:R-:W-:Y:S01]  /*0a90*/  @!P5 IMAD R25, R3, UR13, R6 ;  /* 0x0000000d0319dc24 */ /* 0x000fe2000f8e0206 */
[----:B------:R-:W-:Y:S01]  /*0aa0*/  ISETP.GE.OR P3, PT, R6, R3, P3 ;  /* 0x000000030600720c */ /* 0x000fe20001f66670 */
[----:B-1----:R-:W-:Y:S02]  /*0ab0*/  @!P2 IMAD.WIDE R22, R23, 0x4, R18 ;  /* 0x000000041716a825 */ /* 0x002fe400078e0212 */
[----:B------:R-:W2:Y:S02]  /*0ac0*/  @!P2 LDG.E R18, desc[UR8][R4.64+0x10] ;  /* 0x000010080412a981 */ /* 0x000ea4000c1e1900 */
[----:B------:R-:W-:Y:S02]  /*0ad0*/  @!P1 IMAD R27, R3, UR14, R6 ;  /* 0x0000000e031b9c24 */ /* 0x000fe4000f8e0206 */
[----:B---3--:R-:W-:Y:S01]  /*0ae0*/  @!P5 IMAD.WIDE R16, R25, 0x4, R16 ;  /* 0x000000041910d825 */ /* 0x008fe200078e0210 */
[----:B------:R-:W3:Y:S03]  /*0af0*/  @!P2 LDG.E R19, desc[UR8][R22.64] ;  /* 0x000000081613a981 */ /* 0x000ee6000c1e1900 */
[----:B----4-:R-:W-:Y:S01]  /*0b00*/  @!P1 IMAD.WIDE R20, R27, 0x4, R20 ;  /* 0x000000041b149825 */ /* 0x010fe200078e0214 */
[----:B------:R-:W4:Y:S03]  /*0b10*/  @!P5 LDG.E R25, desc[UR8][R4.64+0x14] ;  /* 0x000014080419d981 */ /* 0x000f26000c1e1900 */
[C-C-:B------:R-:W-:Y:S01]  /*0b20*/  @!P4 IMAD R27, R3.reuse, UR15, R6.reuse ;  /* 0x0000000f031bcc24 */ /* 0x140fe2000f8e0206 */
[----:B------:R-:W4:Y:S01]  /*0b30*/  @!P5 LDG.E R16, desc[UR8][R16.64] ;  /* 0x000000081010d981 */ /* 0x000f22000c1e1900 */
[----:B------:R-:W-:-:S02]  /*0b40*/  @!P3 IMAD R29, R3, UR16, R6 ;  /* 0x00000010031dbc24 */ /* 0x000fc4000f8e0206 */
[----:B-----5:R-:W-:Y:S01]  /*0b50*/  @!P4 IMAD.WIDE R14, R27, 0x4, R14 ;  /* 0x000000041b0ec825 */ /* 0x020fe200078e020e */
[----:B------:R-:W5:Y:S03]  /*0b60*/  @!P1 LDG.E R21, desc[UR8][R20.64] ;  /* 0x0000000814159981 */ /* 0x000f66000c1e1900 */
[----:B------:R-:W-:Y:S01]  /*0b70*/  @!P3 IMAD R27, R7, R2, UR16 ;  /* 0x00000010071bbe24 */ /* 0x000fe2000f8e0202 */
[----:B------:R-:W5:Y:S01]  /*0b80*/  @!P1 LDG.E R22, desc[UR8][R4.64+0x18] ;  /* 0x0000180804169981 */ /* 0x000f62000c1e1900 */
[----:B--2---:R-:W-:-:S03]  /*0b90*/  @!P3 IMAD.WIDE R12, R29, 0x4, R12 ;  /* 0x000000041d0cb825 */ /* 0x004fc600078e020c */
[----:B------:R-:W2:Y:S01]  /*0ba0*/  @!P4 LDG.E R23, desc[UR8][R4.64+0x1c] ;  /* 0x00001c080417c981 */ /* 0x000ea2000c1e1900 */
[----:B0-----:R-:W-:-:S03]  /*0bb0*/  @!P3 IMAD.WIDE.U32 R10, R27, 0x4, R10 ;  /* 0x000000041b0ab825 */ /* 0x001fc600078e000a */
[----:B------:R-:W2:Y:S04]  /*0bc0*/  @!P4 LDG.E R14, desc[UR8][R14.64] ;  /* 0x000000080e0ec981 */ /* 0x000ea8000c1e1900 */
[----:B------:R-:W2:Y:S04]  /*0bd0*/  @!P3 LDG.E R11, desc[UR8][R10.64] ;  /* 0x000000080a0bb981 */ /* 0x000ea8000c1e1900 */
[----:B------:R-:W2:Y:S01]  /*0be0*/  @!P3 LDG.E R12, desc[UR8][R12.64] ;  /* 0x000000080c0cb981 */ /* 0x000ea2000c1e1900 */
[----:B------:R-:W-:Y:S02]  /*0bf0*/  UIADD3 UR7, UPT, UPT, UR6, 0x11, URZ ;  /* 0x0000001106077890 */ /* 0x000fe4000fffe0ff */
[----:B------:R-:W-:-:S02]  /*0c00*/  UIADD3 UR13, UPT, UPT, UR6, 0x12, URZ ;  /* 0x00000012060d7890 */ /* 0x000fc4000fffe0ff */
[----:B------:R-:W-:Y:S02]  /*0c10*/  UIADD3 UR14, UPT, UPT, UR6, 0x13, URZ ;  /* 0x00000013060e7890 */ /* 0x000fe4000fffe0ff */
[----:B------:R-:W-:Y:S02]  /*0c20*/  UIADD3 UR15, UPT, UPT, UR6, 0x14, URZ ;  /* 0x00000014060f7890 */ /* 0x000fe4000fffe0ff */
[----:B------:R-:W-:Y:S01]  /*0c30*/  UIADD3 UR16, UPT, UPT, UR6, 0x15, URZ ;  /* 0x0000001506107890 */ /* 0x000fe2000fffe0ff */
[----:B---3--:R-:W-:-:S04]  /*0c40*/  @!P2 IMAD R0, R18, R19, R0 ;  /* 0x000000131200a224 */ /* 0x008fc800078e0200 */
[----:B----4-:R-:W-:Y:S01]  /*0c50*/  @!P5 IMAD R0, R25, R16, R0 ;  /* 0x000000101900d224 */ /* 0x010fe200078e0200 */
[----:B------:R-:W-:-:S03]  /*0c60*/  ISETP.LE.OR P5, PT, R8, UR13, P0 ;  /* 0x0000000d08007c0c */ /* 0x000fc600087a3670 */
[----:B-----5:R-:W-:Y:S01]  /*0c70*/  @!P1 IMAD R0, R22, R21, R0 ;  /* 0x0000001516009224 */ /* 0x020fe200078e0200 */
[----:B------:R-:W-:Y:S02]  /*0c80*/  ISETP.LE.OR P1, PT, R8, UR7, P0 ;  /* 0x0000000708007c0c */ /* 0x000fe40008723670 */
[CC--:B------:R-:W-:Y:S01]  /*0c90*/  ISETP.GE.OR P5, PT, R6.reuse, R3.reuse, P5 ;  /* 0x000000030600720c */ /* 0x0c0fe20002fa6670 */
[----:B--2---:R-:W-:Y:S01]  /*0ca0*/  @!P4 IMAD R0, R23, R14, R0 ;  /* 0x0000000e1700c224 */ /* 0x004fe200078e0200 */
[----:B------:R-:W-:Y:S02]  /*0cb0*/  ISETP.GE.OR P4, PT, R6, R3, P1 ;  /* 0x000000030600720c */ /* 0x000fe40000f86670 */
[----:B------:R-:W-:Y:S01]  /*0cc0*/  IADD3 R5, P1, PT, R9, 0x10, RZ ;  /* 0x0000001009057810 */ /* 0x000fe20007f3e0ff */
[----:B------:R-:W-:Y:S01]  /*0cd0*/  @!P3 IMAD R0, R11, R12, R0 ;  /* 0x0000000c0b00b224 */ /* 0x000fe200078e0200 */
[----:B------:R-:W-:-:S07]  /*0ce0*/  ISETP.LE.OR P3, PT, R8, UR14, P0 ;  /* 0x0000000e08007c0c */ /* 0x000fce0008763670 */
[----:B------:R-:W0:Y:S01]  /*0cf0*/  @!P5 LDC.64 R16, c[0x0][0x388] ;  /* 0x0000e200ff10db82 */ /* 0x000e220000000a00 */
[----:B------:R-:W-:Y:S02]  /*0d00*/  IADD3.X R10, PT, PT, RZ, RZ, RZ, P1, !PT ;  /* 0x000000ffff0a7210 */ /* 0x000fe40000ffe4ff */
[C---:B------:R-:W-:Y:S02]  /*0d10*/  LEA R4, P2, R5.reuse, UR10, 0x2 ;  /* 0x0000000a05047c11 */ /* 0x040fe4000f8410ff */
[-C--:B------:R-:W-:Y:S02]  /*0d20*/  ISETP.GE.OR P3, PT, R6, R3.reuse, P3 ;  /* 0x000000030600720c */ /* 0x080fe40001f66670 */
[----:B------:R-:W-:Y:S01]  /*0d30*/  ISETP.LE.OR P1, PT, R8, UR15, P0 ;  /* 0x0000000f08007c0c */ /* 0x000fe20008723670 */
[----:B------:R-:W1:Y:S01]  /*0d40*/  @!P4 LDC.64 R18, c[0x0][0x388] ;  /* 0x0000e200ff12cb82 */ /* 0x000e620000000a00 */
[----:B------:R-:W-:Y:S02]  /*0d50*/  LEA.HI.X R5, R5, UR11, R10, 0x2, P2 ;  /* 0x0000000b05057c11 */ /* 0x000fe400090f140a */
[----:B------:R-:W-:-:S02]  /*0d60*/  ISETP.GE.OR P1, PT, R6, R3, P1 ;  /* 0x000000030600720c */ /* 0x000fc40000f26670 */
[----:B------:R-:W-:Y:S01]  /*0d70*/  ISETP.LE.OR P2, PT, R8, UR16, P0 ;  /* 0x0000001008007c0c */ /* 0x000fe20008743670 */
[C-C-:B------:R-:W-:Y:S01]  /*0d80*/  @!P4 IMAD R23, R3.reuse, UR7, R6.reuse ;  /* 0x000000070317cc24 */ /* 0x140fe2000f8e0206 */
[----:B------:R-:W2:Y:S02]  /*0d90*/  @!P5 LDG.E R20, desc[UR8][R4.64+0x8] ;  /* 0x000008080414d981 */ /* 0x000ea4000c1e1900 */
[----:B------:R-:W-:Y:S01]  /*0da0*/  ISETP.GE.OR P2, PT, R6, R3, P2 ;  /* 0x000000030600720c */ /* 0x000fe20001746670 */
[----:B------:R-:W3:Y:S08]  /*0db0*/  @!P3 LDC.64 R14, c[0x0][0x388] ;  /* 0x0000e200ff0ebb82 */ /* 0x000ef00000000a00 */
[----:B------:R-:W4:Y:S08]  /*0dc0*/  @!P1 LDC.64 R12, c[0x0][0x388] ;  /* 0x0000e200ff0c9b82 */ /* 0x000f300000000a00 */
[----:B------:R-:W5:Y:S01]  /*0dd0*/  @!P2 LDC.64 R10, c[0x0][0x388] ;  /* 0x0000e200ff0aab82 */ /* 0x000f620000000a00 */
[----:B------:R-:W-:-:S02]  /*0de0*/  @!P5 IMAD R21, R3, UR13, R6 ;  /* 0x0000000d0315dc24 */ /* 0x000fc4000f8e0206 */
[----:B-1----:R-:W-:Y:S02]  /*0df0*/  @!P4 IMAD.WIDE R22, R23, 0x4, R18 ;  /* 0x000000041716c825 */ /* 0x002fe400078e0212 */
[----:B------:R-:W2:Y:S02]  /*0e00*/  @!P4 LDG.E R18, desc[UR8][R4.64+0x4] ;  /* 0x000004080412c981 */ /* 0x000ea4000c1e1900 */
[----:B------:R-:W-:Y:S02]  /*0e10*/  @!P3 IMAD R25, R3, UR14, R6 ;  /* 0x0000000e0319bc24 */ /* 0x000fe4000f8e0206 */
[----:B0-----:R-:W-:Y:S01]  /*0e20*/  @!P5 IMAD.WIDE R16, R21, 0x4, R16 ;  /* 0x000000041510d825 */ /* 0x001fe200078e0210 */
[----:B------:R0:W2:Y:S03]  /*0e30*/  @!P4 LDG.E R19, desc[UR8][R22.64] ;  /* 0x000000081613c981 */ /* 0x0000a6000c1e1900 */
[----:B---3--:R-:W-:-:S02]  /*0e40*/  @!P3 IMAD.WIDE R14, R25, 0x4, R14 ;  /* 0x00000004190eb825 */ /* 0x008fc400078e020e */
[----:B------:R-:W3:Y:S02]  /*0e50*/  @!P5 LDG.E R17, desc[UR8][R16.64] ;  /* 0x000000081011d981 */ /* 0x000ee4000c1e1900 */
[C-C-:B------:R-:W-:Y:S02]  /*0e60*/  @!P1 IMAD R21, R3.reuse, UR15, R6.reuse ;  /* 0x0000000f03159c24 */ /* 0x140fe4000f8e0206 */
[----:B------:R-:W3:Y:S01]  /*0e70*/  @!P3 LDG.E R14, desc[UR8][R14.64] ;  /* 0x000000080e0eb981 */ /* 0x000ee2000c1e1900 */
[----:B0-----:R-:W-:Y:S02]  /*0e80*/  @!P2 IMAD R23, R3, UR16, R6 ;  /* 0x000000100317ac24 */ /* 0x001fe4000f8e0206 */
[----:B----4-:R-:W-:Y:S01]  /*0e90*/  @!P1 IMAD.WIDE R12, R21, 0x4, R12 ;  /* 0x00000004150c9825 */ /* 0x010fe200078e020c */
[----:B------:R-:W4:Y:S04]  /*0ea0*/  @!P2 LDG.E R25, desc[UR8][R4.64+0x14] ;  /* 0x000014080419a981 */ /* 0x000f28000c1e1900 */
[----:B------:R-:W4:Y:S01]  /*0eb0*/  @!P3 LDG.E R21, desc[UR8][R4.64+0xc] ;  /* 0x00000c080415b981 */ /* 0x000f22000c1e1900 */
[----:B-----5:R-:W-:-:S03]  /*0ec0*/  @!P2 IMAD.WIDE R10, R23, 0x4, R10 ;  /* 0x00000004170aa825 */ /* 0x020fc600078e020a */
[----:B------:R-:W5:Y:S04]  /*0ed0*/  @!P1 LDG.E R12, desc[UR8][R12.64] ;  /* 0x000000080c0c9981 */ /* 0x000f68000c1e1900 */
[----:B------:R-:W5:Y:S04]  /*0ee0*/  @!P1 LDG.E R23, desc[UR8][R4.64+0x10] ;  /* 0x0000100804179981 */ /* 0x000f68000c1e1900 */
[----:B------:R-:W5:Y:S01]  /*0ef0*/  @!P2 LDG.E R10, desc[UR8][R10.64] ;  /* 0x000000080a0aa981 */ /* 0x000f62000c1e1900 */
[----:B------:R-:W-:Y:S02]  /*0f00*/  UIADD3 UR7, UPT, UPT, UR6, 0x16, URZ ;  /* 0x0000001606077890 */ /* 0x000fe4000fffe0ff */
[----:B------:R-:W-:-:S02]  /*0f10*/  UIADD3 UR13, UPT, UPT, UR6, 0x17, URZ ;  /* 0x00000017060d7890 */ /* 0x000fc4000fffe0ff */
[----:B------:R-:W-:Y:S02]  /*0f20*/  UIADD3 UR15, UPT, UPT, UR6, 0x19, URZ ;  /* 0x00000019060f7890 */ /* 0x000fe4000fffe0ff */
[----:B------:R-:W-:Y:S02]  /*0f30*/  UIADD3 UR16, UPT, UPT, UR6, 0x1a, URZ ;  /* 0x0000001a06107890 */ /* 0x000fe4000fffe0ff */
[----:B------:R-:W-:Y:S01]  /*0f40*/  UIADD3 UR14, UPT, UPT, UR6, 0x18, URZ ;  /* 0x00000018060e7890 */ /* 0x000fe2000fffe0ff */
[----:B--2---:R-:W-:Y:S01]  /*0f50*/  @!P4 IMAD R0, R18, R19, R0 ;  /* 0x000000131200c224 */ /* 0x004fe200078e0200 */
[----:B------:R-:W-:-:S03]  /*0f60*/  ISETP.LE.OR P4, PT, R8, UR7, P0 ;  /* 0x0000000708007c0c */ /* 0x000fc60008783670 */
[----:B---3--:R-:W-:Y:S01]  /*0f70*/  @!P5 IMAD R0, R20, R17, R0 ;  /* 0x000000111400d224 */ /* 0x008fe200078e0200 */
[----:B------:R-:W-:Y:S01]  /*0f80*/  ISETP.LE.OR P5, PT, R8, UR13, P0 ;  /* 0x0000000d08007c0c */ /* 0x000fe200087a3670 */
[----:B------:R-:W0:Y:S01]  /*0f90*/  LDC.64 R16, c[0x0][0x388] ;  /* 0x0000e200ff107b82 */ /* 0x000e220000000a00 */
[CC--:B------:R-:W-:Y:S01]  /*0fa0*/  ISETP.GE.OR P4, PT, R6.reuse, R3.reuse, P4 ;  /* 0x000000030600720c */ /* 0x0c0fe20002786670 */
[----:B----4-:R-:W-:Y:S01]  /*0fb0*/  @!P3 IMAD R0, R21, R14, R0 ;  /* 0x0000000e1500b224 */ /* 0x010fe200078e0200 */
[----:B------:R-:W-:-:S11]  /*0fc0*/  ISETP.GE.OR P3, PT, R6, R3, P5 ;  /* 0x000000030600720c */ /* 0x000fd60002f66670 */
[----:B------:R-:W1:Y:S01]  /*0fd0*/  @!P4 LDC.64 R18, c[0x0][0x388] ;  /* 0x0000e200ff12cb82 */ /* 0x000e620000000a00 */
[----:B-----5:R-:W-:Y:S01]  /*0fe0*/  @!P1 IMAD R0, R23, R12, R0 ;  /* 0x0000000c17009224 */ /* 0x020fe200078e0200 */
[----:B------:R-:W-:-:S03]  /*0ff0*/  ISETP.LE.OR P1, PT, R8, UR15, P0 ;  /* 0x0000000f08007c0c */ /* 0x000fc60008723670 */
[----:B------:R-:W-:Y:S01]  /*1000*/  @!P2 IMAD R0, R25, R10, R0 ;  /* 0x0000000a1900a224 */ /* 0x000fe200078e0200 */
[-C--:B------:R-:W-:Y:S02]  /*1010*/  ISETP.GE.OR P2, PT, R6, R3.reuse, P1 ;  /* 0x000000030600720c */ /* 0x080fe40000f46670 */
[----:B------:R-:W2:Y:S01]  /*1020*/  @!P3 LDC.64 R20, c[0x0][0x388] ;  /* 0x0000e200ff14bb82 */ /* 0x000ea20000000a00 */
[----:B------:R-:W-:Y:S02]  /*1030*/  IADD3 R9, P5, PT, R9, 0x18, RZ ;  /* 0x0000001809097810 */ /* 0x000fe40007fbe0ff */
[----:B------:R-:W-:Y:S02]  /*1040*/  ISETP.LE.OR P1, PT, R8, UR16, P0 ;  /* 0x0000001008007c0c */ /* 0x000fe40008723670 */
[----:B------:R-:W-:Y:S02]  /*1050*/  IADD3.X R12, PT, PT, RZ, RZ, RZ, P5, !PT ;  /* 0x000000ffff0c7210 */ /* 0x000fe40002ffe4ff */
[----:B------:R-:W-:Y:S01]  /*1060*/  LEA R10, P5, R9, UR10, 0x2 ;  /* 0x0000000a090a7c11 */ /* 0x000fe2000f8a10ff */
[----:B------:R-:W3:Y:S01]  /*1070*/  LDC.64 R22, c[0x0][0x380] ;  /* 0x0000e000ff167b82 */ /* 0x000ee20000000a00 */
[----:B------:R-:W-:-:S02]  /*1080*/  ISETP.GE.OR P1, PT, R6, R3, P1 ;  /* 0x000000030600720c */ /* 0x000fc40000f26670 */
[----:B------:R-:W-:Y:S02]  /*1090*/  LEA.HI.X R11, R9, UR11, R12, 0x2, P5 ;  /* 0x0000000b090b7c11 */ /* 0x000fe4000a8f140c */
[----:B------:R-:W-:-:S03]  /*10a0*/  ISETP.LE.OR P5, PT, R8, UR14, P0 ;  /* 0x0000000e08007c0c */ /* 0x000fc600087a3670 */
[----:B------:R-:W4:Y:S01]  /*10b0*/  @!P2 LDC.64 R14, c[0x0][0x388] ;  /* 0x0000e200ff0eab82 */ /* 0x000f220000000a00 */
[----:B------:R-:W-:Y:S01]  /*10c0*/  ISETP.GE.OR P5, PT, R6, R3, P5 ;  /* 0x000000030600720c */ /* 0x000fe20002fa6670 */
[----:B------:R-:W-:-:S06]  /*10d0*/  @!P4 IMAD R9, R3, UR7, R6 ;  /* 0x000000070309cc24 */ /* 0x000fcc000f8e0206 */
[----:B------:R-:W5:Y:S01]  /*10e0*/  @!P1 LDC.64 R12, c[0x0][0x388] ;  /* 0x0000e200ff0c9b82 */ /* 0x000f620000000a00 */
[----:B------:R-:W-:Y:S02]  /*10f0*/  @!P3 IMAD R25, R3, UR13, R6 ;  /* 0x0000000d0319bc24 */ /* 0x000fe4000f8e0206 */
[----:B-1----:R-:W-:Y:S02]  /*1100*/  @!P4 IMAD.WIDE R18, R9, 0x4, R18 ;  /* 0x000000040912c825 */ /* 0x002fe400078e0212 */
[----:B------:R-:W5:Y:S02]  /*1110*/  @!P4 LDG.E R9, desc[UR8][R4.64+0x18] ;  /* 0x000018080409c981 */ /* 0x000f64000c1e1900 */
[----:B------:R-:W-:Y:S02]  /*1120*/  @!P5 IMAD R27, R7, R2, UR14 ;  /* 0x0000000e071bde24 */ /* 0x000fe4000f8e0202 */
[----:B--2---:R-:W-:Y:S01]  /*1130*/  @!P3 IMAD.WIDE R20, R25, 0x4, R20 ;  /* 0x000000041914b825 */ /* 0x004fe200078e0214 */
[----:B------:R-:W2:Y:S03]  /*1140*/  @!P4 LDG.E R18, desc[UR8][R18.64] ;  /* 0x000000081212c981 */ /* 0x000ea6000c1e1900 */
[----:B------:R-:W-:Y:S01]  /*1150*/  @!P5 IMAD R29, R3, UR14, R6 ;  /* 0x0000000e031ddc24 */ /* 0x000fe2000f8e0206 */
[----:B------:R-:W2:Y:S01]  /*1160*/  @!P3 LDG.E R25, desc[UR8][R4.64+0x1c] ;  /* 0x00001c080419b981 */ /* 0x000ea2000c1e1900 */
[----:B---3--:R-:W-:-:S03]  /*1170*/  @!P5 IMAD.WIDE.U32 R22, R27, 0x4, R22 ;  /* 0x000000041b16d825 */ /* 0x008fc600078e0016 */
[----:B------:R-:W3:Y:S01]  /*1180*/  @!P3 LDG.E R20, desc[UR8][R20.64] ;  /* 0x000000081414b981 */ /* 0x000ee2000c1e1900 */
[----:B------:R-:W-:Y:S02]  /*1190*/  @!P2 IMAD R27, R3, UR15, R6 ;  /* 0x0000000f031bac24 */ /* 0x000fe4000f8e0206 */
[----:B0-----:R-:W-:Y:S01]  /*11a0*/  @!P5 IMAD.WIDE R16, R29, 0x4, R16 ;  /* 0x000000041d10d825 */ /* 0x001fe200078e0210 */
[----:B------:R-:W3:Y:S03]  /*11b0*/  @!P5 LDG.E R23, desc[UR8][R22.64] ;  /* 0x000000081617d981 */ /* 0x000ee6000c1e1900 */
[----:B----4-:R-:W-:Y:S01]  /*11c0*/  @!P2 IMAD.WIDE R14, R27, 0x4, R14 ;  /* 0x000000041b0ea825 */ /* 0x010fe200078e020e */
[----:B------:R-:W4:Y:S03]  /*11d0*/  @!P2 LDG.E R5, desc[UR8][R10.64+0x4] ;  /* 0x000004080a05a981 */ /* 0x000f26000c1e1900 */
[----:B------:R-:W-:Y:S01]  /*11e0*/  @!P1 IMAD R27, R3, UR16, R6 ;  /* 0x00000010031b9c24 */ /* 0x000fe2000f8e0206 */
[----:B------:R-:W4:Y:S03]  /*11f0*/  @!P5 LDG.E R16, desc[UR8][R16.64] ;  /* 0x000000081010d981 */ /* 0x000f26000c1e1900 */
[----:B-----5:R-:W-:Y:S01]  /*1200*/  @!P1 IMAD.WIDE R12, R27, 0x4, R12 ;  /* 0x000000041b0c9825 */ /* 0x020fe200078e020c */
[----:B------:R-:W5:Y:S04]  /*1210*/  @!P2 LDG.E R14, desc[UR8][R14.64] ;  /* 0x000000080e0ea981 */ /* 0x000f68000c1e1900 */
[----:B------:R-:W5:Y:S04]  /*1220*/  @!P1 LDG.E R19, desc[UR8][R10.64+0x8] ;  /* 0x000008080a139981 */ /* 0x000f68000c1e1900 */
[----:B------:R-:W5:Y:S01]  /*1230*/  @!P1 LDG.E R12, desc[UR8][R12.64] ;  /* 0x000000080c0c9981 */ /* 0x000f62000c1e1900 */
[----:B------:R-:W-:-:S02]  /*1240*/  UIADD3 UR7, UPT, UPT, UR6, 0x1b, URZ ;  /* 0x0000001b06077890 */ /* 0x000fc4000fffe0ff */
[----:B------:R-:W-:Y:S02]  /*1250*/  UIADD3 UR13, UPT, UPT, UR6, 0x1c, URZ ;  /* 0x0000001c060d7890 */ /* 0x000fe4000fffe0ff */
[----:B------:R-:W-:Y:S02]  /*1260*/  UIADD3 UR14, UPT, UPT, UR6, 0x1d, URZ ;  /* 0x0000001d060e7890 */ /* 0x000fe4000fffe0ff */
[----:B------:R-:W-:Y:S02]  /*1270*/  UIADD3 UR15, UPT, UPT, UR6, 0x1e, URZ ;  /* 0x0000001e060f7890 */ /* 0x000fe4000fffe0ff */
[----:B------:R-:W-:Y:S01]  /*1280*/  UIADD3 UR6, UPT, UPT, UR6, 0x1f, URZ ;  /* 0x0000001f06067890 */ /* 0x000fe2000fffe0ff */
[----:B--2---:R-:W-:-:S04]  /*1290*/  @!P4 IMAD R0, R9, R18, R0 ;  /* 0x000000120900c224 */ /* 0x004fc800078e0200 */
[----:B---3--:R-:W-:Y:S01]  /*12a0*/  @!P3 IMAD R0, R25, R20, R0 ;  /* 0x000000141900b224 */ /* 0x008fe200078e0200 */
[C---:B------:R-:W-:Y:S02]  /*12b0*/  ISETP.LE.OR P3, PT, R8.reuse, UR7, P0 ;  /* 0x0000000708007c0c */ /* 0x040fe40008763670 */
[----:B------:R-:W-:Y:S02]  /*12c0*/  ISETP.LE.OR P4, PT, R8, UR14, P0 ;  /* 0x0000000e08007c0c */ /* 0x000fe40008783670 */
[----:B------:R-:W-:Y:S01]  /*12d0*/  ISETP.GE.OR P3, PT, R6, R3, P3 ;  /* 0x000000030600720c */ /* 0x000fe20001f66670 */
[----:B----4-:R-:W-:Y:S01]  /*12e0*/  @!P5 IMAD R0, R23, R16, R0 ;  /* 0x000000101700d224 */ /* 0x010fe200078e0200 */
[----:B------:R-:W-:-:S03]  /*12f0*/  ISETP.LE.OR P5, PT, R8, UR13, P0 ;  /* 0x0000000d08007c0c */ /* 0x000fc600087a3670 */
[----:B-----5:R-:W-:Y:S01]  /*1300*/  @!P2 IMAD R0, R5, R14, R0 ;  /* 0x0000000e0500a224 */ /* 0x020fe200078e0200 */
[----:B------:R-:W-:-:S07]  /*1310*/  ISETP.GE.OR P2, PT, R6, R3, P5 ;  /* 0x000000030600720c */ /* 0x000fce0002f46670 */
[----:B------:R-:W0:Y:S01]  /*1320*/  @!P3 LDC.64 R20, c[0x0][0x388] ;  /* 0x0000e200ff14bb82 */ /* 0x000e220000000a00 */
[----:B------:R-:W-:Y:S01]  /*1330*/  ISETP.GE.OR P4, PT, R6, R3, P4 ;  /* 0x000000030600720c */ /* 0x000fe20002786670 */
[----:B------:R-:W2:Y:S01]  /*1340*/  @!P3 LDG.E R18, desc[UR8][R10.64+0xc] ;  /* 0x00000c080a12b981 */ /* 0x000ea2000c1e1900 */
[----:B------:R-:W-:Y:S01]  /*1350*/  ISETP.LE.OR P5, PT, R8, UR15, P0 ;  /* 0x0000000f08007c0c */ /* 0x000fe200087a3670 */
[----:B------:R-:W-:-:S03]  /*1360*/  @!P1 IMAD R0, R19, R12, R0 ;  /* 0x0000000c13009224 */ /* 0x000fc600078e0200 */
[-C--:B------:R-:W-:Y:S02]  /*1370*/  ISETP.GE.OR P1, PT, R6, R3.reuse, P5 ;  /* 0x000000030600720c */ /* 0x080fe40002f26670 */
[----:B------:R-:W-:Y:S01]  /*1380*/  ISETP.LE.OR P5, PT, R8, UR6, P0 ;  /* 0x0000000608007c0c */ /* 0x000fe200087a3670 */
[----:B------:R-:W1:Y:S03]  /*1390*/  @!P2 LDC.64 R16, c[0x0][0x388] ;  /* 0x0000e200ff10ab82 */ /* 0x000e660000000a00 */
[----:B------:R-:W-:-:S05]  /*13a0*/  ISETP.GE.OR P5, PT, R6, R3, P5 ;  /* 0x000000030600720c */ /* 0x000fca0002fa6670 */
[----:B------:R-:W3:Y:S08]  /*13b0*/  @!P4 LDC.64 R14, c[0x0][0x388] ;  /* 0x0000e200ff0ecb82 */ /* 0x000ef00000000a00 */
[----:B------:R-:W4:Y:S01]  /*13c0*/  @!P1 LDC.64 R12, c[0x0][0x388] ;  /* 0x0000e200ff0c9b82 */ /* 0x000f220000000a00 */
[----:B------:R-:W-:-:S07]  /*13d0*/  @!P3 IMAD R9, R3, UR7, R6 ;  /* 0x000000070309bc24 */ /* 0x000fce000f8e0206 */
[----:B------:R-:W5:Y:S01]  /*13e0*/  @!P5 LDC.64 R4, c[0x0][0x388] ;  /* 0x0000e200ff04db82 */ /* 0x000f620000000a00 */
[----:B------:R-:W-:Y:S02]  /*13f0*/  @!P2 IMAD R19, R3, UR13, R6 ;  /* 0x0000000d0313ac24 */ /* 0x000fe4000f8e0206 */
[----:B0-----:R-:W-:-:S04]  /*1400*/  @!P3 IMAD.WIDE R20, R9, 0x4, R20 ;  /* 0x000000040914b825 */ /* 0x001fc800078e0214 */
[----:B------:R-:W-:Y:S01]  /*1410*/  @!P4 IMAD R23, R3, UR14, R6 ;  /* 0x0000000e0317cc24 */ /* 0x000fe2000f8e0206 */
[----:B------:R-:W2:Y:S01]  /*1420*/  @!P3 LDG.E R9, desc[UR8][R20.64] ;  /* 0x000000081409b981 */ /* 0x000ea2000c1e1900 */
[----:B-1----:R-:W-:-:S03]  /*1430*/  @!P2 IMAD.WIDE R16, R19, 0x4, R16 ;  /* 0x000000041310a825 */ /* 0x002fc600078e0210 */
[----:B------:R-:W2:Y:S01]  /*1440*/  @!P2 LDG.E R19, desc[UR8][R10.64+0x10] ;  /* 0x000010080a13a981 */ /* 0x000ea2000c1e1900 */
[----:B---3--:R-:W-:-:S03]  /*1450*/  @!P4 IMAD.WIDE R14, R23, 0x4, R14 ;  /* 0x00000004170ec825 */ /* 0x008fc600078e020e */
[----:B------:R-:W3:Y:S01]  /*1460*/  @!P2 LDG.E R16, desc[UR8][R16.64] ;  /* 0x000000081010a981 */ /* 0x000ee2000c1e1900 */
[C-C-:B------:R-:W-:Y:S02]  /*1470*/  @!P1 IMAD R23, R3.reuse, UR15, R6.reuse ;  /* 0x0000000f03179c24 */ /* 0x140fe4000f8e0206 */
[----:B------:R-:W-:Y:S01]  /*1480*/  @!P5 IMAD R25, R3, UR6, R6 ;  /* 0x000000060319dc24 */ /* 0x000fe2000f8e0206 */
[----:B------:R-:W3:Y:S01]  /*1490*/  @!P4 LDG.E R14, desc[UR8][R14.64] ;  /* 0x000000080e0ec981 */ /* 0x000ee2000c1e1900 */
[----:B----4-:R-:W-:-:S03]  /*14a0*/  @!P1 IMAD.WIDE R12, R23, 0x4, R12 ;  /* 0x00000004170c9825 */ /* 0x010fc600078e020c */
[----:B------:R-:W4:Y:S01]  /*14b0*/  @!P4 LDG.E R23, desc[UR8][R10.64+0x14] ;  /* 0x000014080a17c981 */ /* 0x000f22000c1e1900 */
[----:B-----5:R-:W-:-:S03]  /*14c0*/  @!P5 IMAD.WIDE R4, R25, 0x4, R4 ;  /* 0x000000041904d825 */ /* 0x020fc600078e0204 */
[----:B------:R-:W5:Y:S04]  /*14d0*/  @!P1 LDG.E R12, desc[UR8][R12.64] ;  /* 0x000000080c0c9981 */ /* 0x000f68000c1e1900 */
[----:B------:R-:W5:Y:S04]  /*14e0*/  @!P1 LDG.E R21, desc[UR8][R10.64+0x18] ;  /* 0x000018080a159981 */ /* 0x000f68000c1e1900 */
[----:B------:R-:W5:Y:S04]  /*14f0*/  @!P5 LDG.E R25, desc[UR8][R10.64+0x1c] ;  /* 0x00001c080a19d981 */ /* 0x000f68000c1e1900 */
[----:B------:R-:W5:Y:S01]  /*1500*/  @!P5 LDG.E R4, desc[UR8][R4.64] ;  /* 0x000000080404d981 */ /* 0x000f62000c1e1900 */
[----:B------:R-:W-:-:S04]  /*1510*/  UIADD3 UR4, UPT, UPT, UR4, 0x1, URZ ;  /* 0x0000000104047890 */ /* 0x000fc8000fffe0ff */
[----:B------:R-:W-:Y:S01]  /*1520*/  UISETP.NE.AND UP0, UPT, UR4, UR5, UPT ;  /* 0x000000050400728c */ /* 0x000fe2000bf05270 */
[----:B--2---:R-:W-:-:S04]  /*1530*/  @!P3 IMAD R0, R18, R9, R0 ;  /* 0x000000091200b224 */ /* 0x004fc800078e0200 */
[----:B---3--:R-:W-:-:S04]  /*1540*/  @!P2 IMAD R0, R19, R16, R0 ;  /* 0x000000101300a224 */ /* 0x008fc800078e0200 */
[----:B----4-:R-:W-:-:S04]  /*1550*/  @!P4 IMAD R0, R23, R14, R0 ;  /* 0x0000000e1700c224 */ /* 0x010fc800078e0200 */
[----:B-----5:R-:W-:-:S04]  /*1560*/  @!P1 IMAD R0, R21, R12, R0 ;  /* 0x0000000c15009224 */ /* 0x020fc800078e0200 */
[----:B------:R-:W-:Y:S01]  /*1570*/  @!P5 IMAD R0, R25, R4, R0 ;  /* 0x000000041900d224 */ /* 0x000fe200078e0200 */
[----:B------:R-:W-:Y:S06]  /*1580*/  BRA.U UP0, `(.L_x_1) ;  /* 0xffffffed00047547 */ /* 0x000fec000b83ffff */
.L_x_0:
[----:B------:R-:W-:Y:S05]  /*1590*/  @P6 EXIT ;  /* 0x000000000000694d */ /* 0x000fea0003800000 */
[----:B------:R-:W0:Y:S01]  /*15a0*/  LDC.64 R2, c[0x0][0x390] ;  /* 0x0000e400ff027b82 */ /* 0x000e220000000a00 */
[----:B------:R-:W-:-:S04]  /*15b0*/  IMAD R7, R7, UR12, R6 ;  /* 0x0000000c07077c24 */ /* 0x000fc8000f8e0206 */
[----:B0-----:R-:W-:-:S05]  /*15c0*/  IMAD.WIDE R2, R7, 0x4, R2 ;  /* 0x0000000407027825 */ /* 0x001fca00078e0202 */
[----:B------:R-:W-:Y:S01]  /*15d0*/  STG.E desc[UR8][R2.64], R0 ;  /* 0x0000000002007986 */ /* 0x000fe2000c101908 */
[----:B------:R-:W-:Y:S05]  /*15e0*/  EXIT ;  /* 0x000000000000794d */ /* 0x000fea0003800000 */
.L_x_2:
[----:B------:R-:W-:-:S00]  /*15f0*/  BRA `(.L_x_2) ;  /* 0xfffffffc00fc7947 */ /* 0x000fc0000383ffff */
[----:B------:R-:W-:-:S00]  /*1600*/  NOP ;  /* 0x0000000000007918 */ /* 0x000fc00000000000 */
[----:B------:R-:W-:-:S00]  /*1610*/  NOP ;  /* 0x0000000000007918 */ /* 0x000fc00000000000 */
[----:B------:R-:W-:-:S00]  /*1620*/  NOP ;  /* 0x0000000000007918 */ /* 0x000fc00000000000 */
[----:B------:R-:W-:-:S00]  /*1630*/  NOP ;  /* 0x0000000000007918 */ /* 0x000fc00000000000 */
[----:B------:R-:W-:-:S00]  /*1640*/  NOP ;  /* 0x0000000000007918 */ /* 0x000fc00000000000 */
[----:B------:R-:W-:-:S00]  /*1650*/  NOP ;  /* 0x0000000000007918 */ /* 0x000fc00000000000 */
[----:B------:R-:W-:-:S00]  /*1660*/  NOP ;  /* 0x0000000000007918 */ /* 0x000fc00000000000 */
[----:B------:R-:W-:-:S00]  /*1670*/  NOP ;  /* 0x0000000000007918 */ /* 0x000fc00000000000 */
.L_x_3:


//--------------------- .nv.shared.reserved.0     --------------------------
	.section	.nv.shared.reserved.0,"aw",@nobits
	.weak		__nv_reservedSMEM_offset_0_alias
	.size		__nv_reservedSMEM_offset_0_alias, 0, 64
	.other		__nv_reservedSMEM_offset_0_alias,@"STO_CUDA_RESERVED_SHARED STV_DEFAULT"
__nv_reservedSMEM_offset_0_alias:
	.zero		0
	.zero		64


//--------------------- .nv.constant0._Z14MultiplicationPiS_S_iii --------------------------
	.section	.nv.constant0._Z14MultiplicationPiS_S_iii,"a",@progbits
	.sectionflags	@""
	.align	4
.nv.constant0._Z14MultiplicationPiS_S_iii:
	.zero		932


//--------------------- SYMBOLS --------------------------

	.type		.nv.reservedSmem.offset0,@object
	.size		.nv.reservedSmem.offset0,0x4
